//
// Generated by NVIDIA NVVM Compiler
//
// Compiler Build ID: CL-36424714
// Cuda compilation tools, release 13.0, V13.0.88
// Based on NVVM 20.0.0
//

.version 9.0
.target sm_100
.address_size 64

	// .globl	_Z21count_2d_equal_kernelPKiPiiii

.visible .entry _Z21count_2d_equal_kernelPKiPiiii(
	.param .u64 .ptr .align 1 _Z21count_2d_equal_kernelPKiPiiii_param_0,
	.param .u64 .ptr .align 1 _Z21count_2d_equal_kernelPKiPiiii_param_1,
	.param .u32 _Z21count_2d_equal_kernelPKiPiiii_param_2,
	.param .u32 _Z21count_2d_equal_kernelPKiPiiii_param_3,
	.param .u32 _Z21count_2d_equal_kernelPKiPiiii_param_4
)
{
	.reg .pred 	%p<5>;
	.reg .b32 	%r<17>;
	.reg .b64 	%rd<7>;

	ld.param.u64 	%rd1, [_Z21count_2d_equal_kernelPKiPiiii_param_0];
	ld.param.u64 	%rd2, [_Z21count_2d_equal_kernelPKiPiiii_param_1];
	ld.param.u32 	%r5, [_Z21count_2d_equal_kernelPKiPiiii_param_2];
	ld.param.u32 	%r3, [_Z21count_2d_equal_kernelPKiPiiii_param_3];
	ld.param.u32 	%r4, [_Z21count_2d_equal_kernelPKiPiiii_param_4];
	mov.u32 	%r7, %ctaid.x;
	mov.u32 	%r8, %ntid.x;
	mov.u32 	%r9, %tid.x;
	mad.lo.s32 	%r1, %r7, %r8, %r9;
	mov.u32 	%r10, %ctaid.y;
	mov.u32 	%r11, %ntid.y;
	mov.u32 	%r12, %tid.y;
	mad.lo.s32 	%r13, %r10, %r11, %r12;
	setp.ge.s32 	%p1, %r1, %r3;
	setp.ge.s32 	%p2, %r13, %r5;
	or.pred  	%p3, %p1, %p2;
	@%p3 bra 	$L__BB0_3;
	cvta.to.global.u64 	%rd3, %rd1;
	mad.lo.s32 	%r14, %r3, %r13, %r1;
	mul.wide.s32 	%rd4, %r14, 4;
	add.s64 	%rd5, %rd3, %rd4;
	ld.global.u32 	%r15, [%rd5];
	setp.ne.s32 	%p4, %r15, %r4;
	@%p4 bra 	$L__BB0_3;
	cvta.to.global.u64 	%rd6, %rd2;
	atom.global.add.u32 	%r16, [%rd6], 1;
$L__BB0_3:
	ret;

}


// ===== COMPILED SASS (sm_100) =====

	.target	sm_100

	.elftype	@"ET_EXEC"


//--------------------- .note.nv.tkinfo           --------------------------
	.section	.note.nv.tkinfo,"",@"SHT_NOTE"
	.sectionflags	@"SHF_NOTE_NV_TKINFO"
	.tkinfo
        /*0018*/ 	.word	0x00000002
        /*0030*/ 	.string	""
        /*0030*/ 	.string	"ptxas"
        /*0030*/ 	.string	"Cuda compilation tools, release 13.0, V13.0.88"
        /*0030*/ 	.string	"Build cuda_13.0.r13.0/compiler.36424714_0"
        /*0030*/ 	.string	"-arch sm_100 -m 64 "



//--------------------- .note.nv.cuinfo           --------------------------
	.section	.note.nv.cuinfo,"",@"SHT_NOTE"
	.sectionflags	@"SHF_NOTE_NV_CUINFO"
        /*0018*/ 	.short	0x0002
        /*001a*/ 	.short	0x0064
        /*001c*/ 	.short	0x0082
	.zero		2


//--------------------- .nv.info                  --------------------------
	.section	.nv.info,"",@"SHT_CUDA_INFO"
	.align	4


	//----- nvinfo : EIATTR_REGCOUNT
	.align		4
        /*0000*/ 	.byte	0x04, 0x2f
        /*0002*/ 	.short	(.L_1 - .L_0)
	.align		4
.L_0:
        /*0004*/ 	.word	index@(_Z21count_2d_equal_kernelPKiPiiii)
        /*0008*/ 	.word	0x00000008


	//----- nvinfo : EIATTR_FRAME_SIZE
	.align		4
.L_1:
        /*000c*/ 	.byte	0x04, 0x11
        /*000e*/ 	.short	(.L_3 - .L_2)
	.align		4
.L_2:
        /*0010*/ 	.word	index@(_Z21count_2d_equal_kernelPKiPiiii)
        /*0014*/ 	.word	0x00000000


	//----- nvinfo : EIATTR_MIN_STACK_SIZE
	.align		4
.L_3:
        /*0018*/ 	.byte	0x04, 0x12
        /*001a*/ 	.short	(.L_5 - .L_4)
	.align		4
.L_4:
        /*001c*/ 	.word	index@(_Z21count_2d_equal_kernelPKiPiiii)
        /*0020*/ 	.word	0x00000000
.L_5:


//--------------------- .nv.compat                --------------------------
	.section	.nv.compat,"",@"SHT_CUDA_COMPAT_INFO"
	.align	4
        /*0000*/ 	.byte	0x02, 0x09, 0x00, 0x00, 0x02, 0x02, 0x01, 0x00, 0x02, 0x05, 0x05, 0x00, 0x03, 0x07, 0x01, 0x01
        /*0010*/ 	.byte	0x02, 0x03, 0x00, 0x00, 0x02, 0x06, 0x01, 0x00, 0x04, 0x0b, 0x08, 0x00, 0x09, 0x00, 0x00, 0x00
        /*0020*/ 	.byte	0x00, 0x00, 0x00, 0x00


//--------------------- .nv.info._Z21count_2d_equal_kernelPKiPiiii --------------------------
	.section	.nv.info._Z21count_2d_equal_kernelPKiPiiii,"",@"SHT_CUDA_INFO"
	.sectionflags	@""
	.align	4


	//----- nvinfo : EIATTR_CUDA_API_VERSION
	.align		4
        /*0000*/ 	.byte	0x04, 0x37
        /*0002*/ 	.short	(.L_7 - .L_6)
.L_6:
        /*0004*/ 	.word	0x00000082


	//----- nvinfo : EIATTR_KPARAM_INFO
	.align		4
.L_7:
        /*0008*/ 	.byte	0x04, 0x17
        /*000a*/ 	.short	(.L_9 - .L_8)
.L_8:
        /*000c*/ 	.word	0x00000000
        /*0010*/ 	.short	0x0004
        /*0012*/ 	.short	0x0018
        /*0014*/ 	.byte	0x00, 0xf0, 0x11, 0x00


	//----- nvinfo : EIATTR_KPARAM_INFO
	.align		4
.L_9:
        /*0018*/ 	.byte	0x04, 0x17
        /*001a*/ 	.short	(.L_11 - .L_10)
.L_10:
        /*001c*/ 	.word	0x00000000
        /*0020*/ 	.short	0x0003
        /*0022*/ 	.short	0x0014
        /*0024*/ 	.byte	0x00, 0xf0, 0x11, 0x00


	//----- nvinfo : EIATTR_KPARAM_INFO
	.align		4
.L_11:
        /*0028*/ 	.byte	0x04, 0x17
        /*002a*/ 	.short	(.L_13 - .L_12)
.L_12:
        /*002c*/ 	.word	0x00000000
        /*0030*/ 	.short	0x0002
        /*0032*/ 	.short	0x0010
        /*0034*/ 	.byte	0x00, 0xf0, 0x11, 0x00


	//----- nvinfo : EIATTR_KPARAM_INFO
	.align		4
.L_13:
        /*0038*/ 	.byte	0x04, 0x17
        /*003a*/ 	.short	(.L_15 - .L_14)
.L_14:
        /*003c*/ 	.word	0x00000000
        /*0040*/ 	.short	0x0001
        /*0042*/ 	.short	0x0008
        /*0044*/ 	.byte	0x00, 0xf5, 0x21, 0x00


	//----- nvinfo : EIATTR_KPARAM_INFO
	.align		4
.L_15:
        /*0048*/ 	.byte	0x04, 0x17
        /*004a*/ 	.short	(.L_17 - .L_16)
.L_16:
        /*004c*/ 	.word	0x00000000
        /*0050*/ 	.short	0x0000
        /*0052*/ 	.short	0x0000
        /*0054*/ 	.byte	0x00, 0xf5, 0x21, 0x00


	//----- nvinfo : EIATTR_SPARSE_MMA_MASK
	.align		4
.L_17:
        /*0058*/ 	.byte	0x03, 0x50
        /*005a*/ 	.short	0x0000


	//----- nvinfo : EIATTR_MAXREG_COUNT
	.align		4
        /*005c*/ 	.byte	0x03, 0x1b
        /*005e*/ 	.short	0x00ff


	//----- nvinfo : EIATTR_MERCURY_ISA_VERSION
	.align		4
        /*0060*/ 	.byte	0x03, 0x5f
        /*0062*/ 	.short	0x0101


	//----- nvinfo : EIATTR_INT_WARP_WIDE_INSTR_OFFSETS
	.align		4
        /*0064*/ 	.byte	0x04, 0x31
        /*0066*/ 	.short	(.L_19 - .L_18)


	//   ....[0]....
.L_18:
        /*0068*/ 	.word	0x00000170


	//----- nvinfo : EIATTR_VRC_CTA_INIT_COUNT
	.align		4
.L_19:
        /*006c*/ 	.byte	0x02, 0x4a
	.zero		1
	.zero		1


	//----- nvinfo : EIATTR_EXIT_INSTR_OFFSETS
	.align		4
        /*0070*/ 	.byte	0x04, 0x1c
        /*0072*/ 	.short	(.L_21 - .L_20)


	//   ....[0]....
.L_20:
        /*0074*/ 	.word	0x000000c0


	//   ....[1]....
        /*0078*/ 	.word	0x00000140


	//   ....[2]....
        /*007c*/ 	.word	0x000001c0


	//----- nvinfo : EIATTR_CBANK_PARAM_SIZE
	.align		4
.L_21:
        /*0080*/ 	.byte	0x03, 0x19
        /*0082*/ 	.short	0x001c


	//----- nvinfo : EIATTR_PARAM_CBANK
	.align		4
        /*0084*/ 	.byte	0x04, 0x0a
        /*0086*/ 	.short	(.L_23 - .L_22)
	.align		4
.L_22:
        /*0088*/ 	.word	index@(.nv.constant0._Z21count_2d_equal_kernelPKiPiiii)
        /*008c*/ 	.short	0x0380
        /*008e*/ 	.short	0x001c


	//----- nvinfo : EIATTR_SW_WAR
	.align		4
.L_23:
        /*0090*/ 	.byte	0x04, 0x36
        /*0092*/ 	.short	(.L_25 - .L_24)
.L_24:
        /*0094*/ 	.word	0x00000008
.L_25:


//--------------------- .nv.callgraph             --------------------------
	.section	.nv.callgraph,"",@"SHT_CUDA_CALLGRAPH"
	.align	4
	.sectionentsize	8
	.align		4
        /*0000*/ 	.word	0x00000000
	.align		4
        /*0004*/ 	.word	0xffffffff
	.align		4
        /*0008*/ 	.word	0x00000000
	.align		4
        /*000c*/ 	.word	0xfffffffe
	.align		4
        /*0010*/ 	.word	0x00000000
	.align		4
        /*0014*/ 	.word	0xfffffffd
	.align		4
        /*0018*/ 	.word	0x00000000
	.align		4
        /*001c*/ 	.word	0xfffffffc


//--------------------- .text._Z21count_2d_equal_kernelPKiPiiii --------------------------
	.section	.text._Z21count_2d_equal_kernelPKiPiiii,"ax",@progbits
	.align	128
        .global         _Z21count_2d_equal_kernelPKiPiiii
        .type           _Z21count_2d_equal_kernelPKiPiiii,@function
        .size           _Z21count_2d_equal_kernelPKiPiiii,(.L_x_1 - _Z21count_2d_equal_kernelPKiPiiii)
        .other          _Z21count_2d_equal_kernelPKiPiiii,@"STO_CUDA_ENTRY STV_DEFAULT"
_Z21count_2d_equal_kernelPKiPiiii:
.text._Z21count_2d_equal_kernelPKiPiiii:
[----:B------:R-:W-:Y:S01]  /*0000*/  LDC R1, c[0x0][0x37c] ;  /* 0x0000df00ff017b82 */ /* 0x000fe20000000800 */
[----:B------:R-:W0:Y:S07]  /*0010*/  S2R R2, SR_TID.Y ;  /* 0x0000000000027919 */ /* 0x000e2e0000002200 */
[----:B------:R-:W1:Y:S01]  /*0020*/  LDC R0, c[0x0][0x360] ;  /* 0x0000d800ff007b82 */ /* 0x000e620000000800 */
[----:B------:R-:W2:Y:S01]  /*0030*/  LDCU.64 UR6, c[0x0][0x390] ;  /* 0x00007200ff0677ac */ /* 0x000ea20008000a00 */
[----:B------:R-:W1:Y:S06]  /*0040*/  S2R R3, SR_TID.X ;  /* 0x0000000000037919 */ /* 0x000e6c0000002100 */
[----:B------:R-:W0:Y:S08]  /*0050*/  S2UR UR5, SR_CTAID.Y ;  /* 0x00000000000579c3 */ /* 0x000e300000002600 */
[----:B------:R-:W0:Y:S08]  /*0060*/  LDC R5, c[0x0][0x364] ;  /* 0x0000d900ff057b82 */ /* 0x000e300000000800 */
[----:B------:R-:W1:Y:S01]  /*0070*/  S2UR UR4, SR_CTAID.X ;  /* 0x00000000000479c3 */ /* 0x000e620000002500 */
[----:B0-----:R-:W-:-:S05]  /*0080*/  IMAD R5, R5, UR5, R2 ;  /* 0x0000000505057c24 */ /* 0x001fca000f8e0202 */
[----:B--2---:R-:W-:Y:S01]  /*0090*/  ISETP.GE.AND P0, PT, R5, UR6, PT ;  /* 0x0000000605007c0c */ /* 0x004fe2000bf06270 */
[----:B-1----:R-:W-:-:S05]  /*00a0*/  IMAD R0, R0, UR4, R3 ;  /* 0x0000000400007c24 */ /* 0x002fca000f8e0203 */
[----:B------:R-:W-:-:S13]  /*00b0*/  ISETP.GE.OR P0, PT, R0, UR7, P0 ;  /* 0x0000000700007c0c */ /* 0x000fda0008706670 */
[----:B------:R-:W-:Y:S05]  /*00c0*/  @P0 EXIT ;  /* 0x000000000000094d */ /* 0x000fea0003800000 */
[----:B------:R-:W0:Y:S01]  /*00d0*/  LDC.64 R2, c[0x0][0x380] ;  /* 0x0000e000ff027b82 */ /* 0x000e220000000a00 */
[----:B------:R-:W1:Y:S01]  /*00e0*/  LDCU.64 UR4, c[0x0][0x358] ;  /* 0x00006b00ff0477ac */ /* 0x000e620008000a00 */
[----:B------:R-:W-:Y:S01]  /*00f0*/  IMAD R5, R5, UR7, R0 ;  /* 0x0000000705057c24 */ /* 0x000fe2000f8e0200 */
[----:B------:R-:W2:Y:S03]  /*0100*/  LDCU UR6, c[0x0][0x398] ;  /* 0x00007300ff0677ac */ /* 0x000ea60008000800 */
[----:B0-----:R-:W-:-:S06]  /*0110*/  IMAD.WIDE R2, R5, 0x4, R2 ;  /* 0x0000000405027825 */ /* 0x001fcc00078e0202 */
[----:B-1----:R-:W2:Y:S02]  /*0120*/  LDG.E R2, desc[UR4][R2.64] ;  /* 0x0000000402027981 */ /* 0x002ea4000c1e1900 */
[----:B--2---:R-:W-:-:S13]  /*0130*/  ISETP.NE.AND P0, PT, R2, UR6, PT ;  /* 0x0000000602007c0c */ /* 0x004fda000bf05270 */
[----:B------:R-:W-:Y:S05]  /*0140*/  @P0 EXIT ;  /* 0x000000000000094d */ /* 0x000fea0003800000 */
[----:B------:R-:W0:Y:S01]  /*0150*/  S2R R0, SR_LANEID ;  /* 0x0000000000007919 */ /* 0x000e220000000000 */
[----:B------:R-:W1:Y:S01]  /*0160*/  LDC.64 R2, c[0x0][0x388] ;  /* 0x0000e200ff027b82 */ /* 0x000e620000000a00 */
[----:B------:R-:W-:Y:S02]  /*0170*/  VOTEU.ANY UR6, UPT, PT ;  /* 0x0000000000067886 */ /* 0x000fe400038e0100 */
[----:B------:R-:W-:Y:S02]  /*0180*/  UFLO.U32 UR7, UR6 ;  /* 0x00000006000772bd */ /* 0x000fe400080e0000 */
[----:B------:R-:W1:Y:S04]  /*0190*/  POPC R5, UR6 ;  /* 0x0000000600057d09 */ /* 0x000e680008000000 */
[----:B0-----:R-:W-:-:S13]  /*01a0*/  ISETP.EQ.U32.AND P0, PT, R0, UR7, PT ;  /* 0x0000000700007c0c */ /* 0x001fda000bf02070 */
[----:B-1----:R-:W-:Y:S01]  /*01b0*/  @P0 REDG.E.ADD.STRONG.GPU desc[UR4][R2.64], R5 ;  /* 0x000000050200098e */ /* 0x002fe2000c12e104 */
[----:B------:R-:W-:Y:S05]  /*01c0*/  EXIT ;  /* 0x000000000000794d */ /* 0x000fea0003800000 */
.L_x_0:
[----:B------:R-:W-:-:S00]  /*01d0*/  BRA `(.L_x_0) ;  /* 0xfffffffc00fc7947 */ /* 0x000fc0000383ffff */
[----:B------:R-:W-:-:S00]  /*01e0*/  NOP ;  /* 0x0000000000007918 */ /* 0x000fc00000000000 */
        /* <DEDUP_REMOVED lines=9> */
.L_x_1:


//--------------------- .nv.shared.reserved.0     --------------------------
	.section	.nv.shared.reserved.0,"aw",@nobits
	.weak		__nv_reservedSMEM_offset_0_alias
	.size		__nv_reservedSMEM_offset_0_alias, 0, 64
	.other		__nv_reservedSMEM_offset_0_alias,@"STO_CUDA_RESERVED_SHARED STV_DEFAULT"
__nv_reservedSMEM_offset_0_alias:
	.zero		0
	.zero		64


//--------------------- .nv.constant0._Z21count_2d_equal_kernelPKiPiiii --------------------------
	.section	.nv.constant0._Z21count_2d_equal_kernelPKiPiiii,"a",@progbits
	.sectionflags	@""
	.align	4
.nv.constant0._Z21count_2d_equal_kernelPKiPiiii:
	.zero		924


//--------------------- SYMBOLS --------------------------

	.type		.nv.reservedSmem.offset0,@object
	.size		.nv.reservedSmem.offset0,0x4
